	.headerflags	@"EF_CUDA_TEXMODE_UNIFIED EF_CUDA_64BIT_ADDRESS EF_CUDA_ACCELERATORS EF_CUDA_SM90 EF_CUDA_VIRTUAL_SM(EF_CUDA_SM90)"
	.elftype	@"ET_EXEC"


//--------------------- .nv.info                  --------------------------
	.section	.nv.info,"",@"SHT_CUDA_INFO"
	.align	4


	//----- nvinfo : EIATTR_REGCOUNT
	.align		4
        /*0000*/ 	.byte	0x04, 0x2f
        /*0002*/ 	.short	(.L_1 - .L_0)
	.align		4
.L_0:
        /*0004*/ 	.word	index@(triton_poi_fused_convolution_0)
        /*0008*/ 	.word	0x0000000e


	//----- nvinfo : EIATTR_MIN_STACK_SIZE
	.align		4
.L_1:
        /*000c*/ 	.byte	0x04, 0x12
        /*000e*/ 	.short	(.L_3 - .L_2)
	.align		4
.L_2:
        /*0010*/ 	.word	index@(triton_poi_fused_convolution_0)
        /*0014*/ 	.word	0x00000000


	//----- nvinfo : EIATTR_FRAME_SIZE
	.align		4
.L_3:
        /*0018*/ 	.byte	0x04, 0x11
        /*001a*/ 	.short	(.L_5 - .L_4)
	.align		4
.L_4:
        /*001c*/ 	.word	index@(triton_poi_fused_convolution_0)
        /*0020*/ 	.word	0x00000000


	//----- nvinfo : EIATTR_MIN_STACK_SIZE
	.align		4
.L_5:
        /*0024*/ 	.byte	0x04, 0x12
        /*0026*/ 	.short	(.L_7 - .L_6)
	.align		4
.L_6:
        /*0028*/ 	.word	index@(triton_poi_fused_convolution_0)
        /*002c*/ 	.word	0x00000000
.L_7:


//--------------------- .nv.info.triton_poi_fused_convolution_0 --------------------------
	.section	.nv.info.triton_poi_fused_convolution_0,"",@"SHT_CUDA_INFO"
	.sectionflags	@""
	.align	4


	//----- nvinfo : EIATTR_CUDA_API_VERSION
	.align		4
        /*0000*/ 	.byte	0x04, 0x37
        /*0002*/ 	.short	(.L_9 - .L_8)
.L_8:
        /*0004*/ 	.word	0x0000007c


	//----- nvinfo : EIATTR_KPARAM_INFO
	.align		4
.L_9:
        /*0008*/ 	.byte	0x04, 0x17
        /*000a*/ 	.short	(.L_11 - .L_10)
.L_10:
        /*000c*/ 	.word	0x00000000
        /*0010*/ 	.short	0x0002
        /*0012*/ 	.short	0x0010
        /*0014*/ 	.byte	0x00, 0xf0, 0x11, 0x00


	//----- nvinfo : EIATTR_KPARAM_INFO
	.align		4
.L_11:
        /*0018*/ 	.byte	0x04, 0x17
        /*001a*/ 	.short	(.L_13 - .L_12)
.L_12:
        /*001c*/ 	.word	0x00000000
        /*0020*/ 	.short	0x0001
        /*0022*/ 	.short	0x0008
        /*0024*/ 	.byte	0x00, 0xf4, 0x21, 0x00


	//----- nvinfo : EIATTR_KPARAM_INFO
	.align		4
.L_13:
        /*0028*/ 	.byte	0x04, 0x17
        /*002a*/ 	.short	(.L_15 - .L_14)
.L_14:
        /*002c*/ 	.word	0x00000000
        /*0030*/ 	.short	0x0000
        /*0032*/ 	.short	0x0000
        /*0034*/ 	.byte	0x00, 0xf4, 0x21, 0x00


	//----- nvinfo : EIATTR_SPARSE_MMA_MASK
	.align		4
.L_15:
        /*0038*/ 	.byte	0x03, 0x50
        /*003a*/ 	.short	0x0000


	//----- nvinfo : EIATTR_MAXREG_COUNT
	.align		4
        /*003c*/ 	.byte	0x03, 0x1b
        /*003e*/ 	.short	0x00ff


	//----- nvinfo : EIATTR_EXIT_INSTR_OFFSETS
	.align		4
        /*0040*/ 	.byte	0x04, 0x1c
        /*0042*/ 	.short	(.L_17 - .L_16)


	//   ....[0]....
.L_16:
        /*0044*/ 	.word	0x000001c0


	//   ....[1]....
        /*0048*/ 	.word	0x000001e0


	//----- nvinfo : EIATTR_REQNTID
	.align		4
.L_17:
        /*004c*/ 	.byte	0x04, 0x10
        /*004e*/ 	.short	(.L_19 - .L_18)
.L_18:
        /*0050*/ 	.word	0x00000080
        /*0054*/ 	.word	0x00000001
        /*0058*/ 	.word	0x00000001


	//----- nvinfo : EIATTR_CBANK_PARAM_SIZE
	.align		4
.L_19:
        /*005c*/ 	.byte	0x03, 0x19
        /*005e*/ 	.short	0x0014


	//----- nvinfo : EIATTR_PARAM_CBANK
	.align		4
        /*0060*/ 	.byte	0x04, 0x0a
        /*0062*/ 	.short	(.L_21 - .L_20)
	.align		4
.L_20:
        /*0064*/ 	.word	index@(.nv.constant0.triton_poi_fused_convolution_0)
        /*0068*/ 	.short	0x0210
        /*006a*/ 	.short	0x0014


	//----- nvinfo : EIATTR_SW_WAR
	.align		4
.L_21:
        /*006c*/ 	.byte	0x04, 0x36
        /*006e*/ 	.short	(.L_23 - .L_22)
.L_22:
        /*0070*/ 	.word	0x00000008
.L_23:


//--------------------- .nv.callgraph             --------------------------
	.section	.nv.callgraph,"",@"SHT_CUDA_CALLGRAPH"
	.align	4
	.sectionentsize	8
	.align		4
        /*0000*/ 	.word	0x00000000
	.align		4
        /*0004*/ 	.word	0xffffffff
	.align		4
        /*0008*/ 	.word	0x00000000
	.align		4
        /*000c*/ 	.word	0xfffffffe
	.align		4
        /*0010*/ 	.word	0x00000000
	.align		4
        /*0014*/ 	.word	0xfffffffd
	.align		4
        /*0018*/ 	.word	0x00000000
	.align		4
        /*001c*/ 	.word	0xfffffffc


//--------------------- .text.triton_poi_fused_convolution_0 --------------------------
	.section	.text.triton_poi_fused_convolution_0,"ax",@progbits
	.align	128
        .global         triton_poi_fused_convolution_0
        .type           triton_poi_fused_convolution_0,@function
        .size           triton_poi_fused_convolution_0,(.L_x_1 - triton_poi_fused_convolution_0)
        .other          triton_poi_fused_convolution_0,@"STO_CUDA_ENTRY STV_DEFAULT"
triton_poi_fused_convolution_0:
.text.triton_poi_fused_convolution_0:
[----:B------:R-:W0:Y:S02]  /*0000*/  LDC R1, c[0x0][0x28] ;  /* 0x00000a00ff017b82 */ /* 0x000e240000000800 */
[----:B------:R-:W1:Y:S01]  /*0010*/  S2R R0, SR_TID.X ;  /* 0x0000000000007919 */ /* 0x000e620000002100 */
[----:B------:R-:W2:Y:S01]  /*0020*/  LDC.64 R6, c[0x0][0x218] ;  /* 0x00008600ff067b82 */ /* 0x000ea20000000a00 */
[----:B------:R-:W-:Y:S01]  /*0030*/  ULDC.64 UR4, c[0x0][0x208] ;  /* 0x0000820000047ab9 */ /* 0x000fe20000000a00 */
[----:B------:R-:W3:Y:S06]  /*0040*/  S2R R9, SR_CTAID.X ;  /* 0x0000000000097919 */ /* 0x000eec0000002500 */
[----:B------:R-:W4:Y:S01]  /*0050*/  LDC.64 R2, c[0x0][0x210] ;  /* 0x00008400ff027b82 */ /* 0x000f220000000a00 */
[----:B-1----:R-:W-:-:S04]  /*0060*/  SHF.L.U32 R0, R0, 0x1, RZ ;  /* 0x0000000100007819 */ /* 0x002fc800000006ff */
[----:B------:R-:W-:-:S04]  /*0070*/  LOP3.LUT R0, R0, 0xfe, RZ, 0xc0, !PT ;  /* 0x000000fe00007812 */ /* 0x000fc800078ec0ff */
[----:B---3--:R-:W-:-:S04]  /*0080*/  LEA R9, R9, R0, 0x8 ;  /* 0x0000000009097211 */ /* 0x008fc800078e40ff */
[C---:B------:R-:W-:Y:S01]  /*0090*/  ISETP.GE.AND P0, PT, R9.reuse, 0x55c, PT ;  /* 0x0000055c0900780c */ /* 0x040fe20003f06270 */
[C---:B------:R-:W-:Y:S02]  /*00a0*/  VIADD R0, R9.reuse, 0x1 ;  /* 0x0000000109007836 */ /* 0x040fe40000000000 */
[----:B------:R-:W-:-:S04]  /*00b0*/  IMAD.HI R4, R9, 0x2fc44aa3, RZ ;  /* 0x2fc44aa309047827 */ /* 0x000fc800078e02ff */
[----:B------:R-:W-:Y:S01]  /*00c0*/  IMAD.HI R0, R0, 0x2fc44aa3, RZ ;  /* 0x2fc44aa300007827 */ /* 0x000fe200078e02ff */
[----:B------:R-:W-:-:S03]  /*00d0*/  SHF.R.U32.HI R5, RZ, 0x1f, R4 ;  /* 0x0000001fff057819 */ /* 0x000fc60000011604 */
[----:B----4-:R-:W-:Y:S01]  /*00e0*/  IMAD.WIDE R2, R9, 0x4, R2 ;  /* 0x0000000409027825 */ /* 0x010fe200078e0202 */
[----:B------:R-:W-:Y:S02]  /*00f0*/  SHF.R.U32.HI R11, RZ, 0x1f, R0 ;  /* 0x0000001fff0b7819 */ /* 0x000fe40000011600 */
[----:B------:R-:W-:Y:S02]  /*0100*/  CS2R R8, SRZ ;  /* 0x0000000000087805 */ /* 0x000fe4000001ff00 */
[----:B------:R-:W-:Y:S02]  /*0110*/  LEA.HI.SX32 R5, R4, R5, 0x1a ;  /* 0x0000000504057211 */ /* 0x000fe400078fd2ff */
[----:B------:R-:W-:Y:S01]  /*0120*/  LEA.HI.SX32 R11, R0, R11, 0x1a ;  /* 0x0000000b000b7211 */ /* 0x000fe200078fd2ff */
[----:B------:R-:W-:Y:S02]  /*0130*/  IMAD.MOV.U32 R0, RZ, RZ, RZ ;  /* 0x000000ffff007224 */ /* 0x000fe400078e00ff */
[--C-:B--2---:R-:W-:Y:S01]  /*0140*/  IMAD.WIDE R4, R5, 0x4, R6.reuse ;  /* 0x0000000405047825 */ /* 0x104fe200078e0206 */
[----:B------:R-:W2:Y:S03]  /*0150*/  @!P0 LDG.E.64 R8, desc[UR4][R2.64] ;  /* 0x0000000402088981 */ /* 0x000ea6000c1e1b00 */
[----:B------:R-:W-:Y:S01]  /*0160*/  IMAD.WIDE R6, R11, 0x4, R6 ;  /* 0x000000040b067825 */ /* 0x000fe200078e0206 */
[----:B------:R-:W-:-:S04]  /*0170*/  HFMA2.MMA R11, -RZ, RZ, 0, 0 ;  /* 0x00000000ff0b7435 */ /* 0x000fc800000001ff */
[----:B------:R-:W2:Y:S06]  /*0180*/  @!P0 LDG.E.EL R0, desc[UR4][R6.64] ;  /* 0x0000000406008981 */ /* 0x000eac000c2e1900 */
[----:B------:R-:W3:Y:S01]  /*0190*/  @!P0 LDG.E.EL R11, desc[UR4][R4.64] ;  /* 0x00000004040b8981 */ /* 0x000ee2000c2e1900 */
[----:B--2---:R-:W-:Y:S01]  /*01a0*/  FADD R9, R0, R9 ;  /* 0x0000000900097221 */ /* 0x004fe20000000000 */
[----:B---3--:R-:W-:Y:S01]  /*01b0*/  FADD R8, R11, R8 ;  /* 0x000000080b087221 */ /* 0x008fe20000000000 */
[----:B------:R-:W-:Y:S06]  /*01c0*/  @P0 EXIT ;  /* 0x000000000000094d */ /* 0x000fec0003800000 */
[----:B------:R-:W-:Y:S01]  /*01d0*/  STG.E.64 desc[UR4][R2.64], R8 ;  /* 0x0000000802007986 */ /* 0x000fe2000c101b04 */
[----:B------:R-:W-:Y:S05]  /*01e0*/  EXIT ;  /* 0x000000000000794d */ /* 0x000fea0003800000 */
.L_x_0:
[----:B------:R-:W-:-:S00]  /*01f0*/  BRA `(.L_x_0) ;  /* 0xfffffffc00fc7947 */ /* 0x000fc0000383ffff */
[----:B------:R-:W-:-:S00]  /*0200*/  NOP ;  /* 0x0000000000007918 */ /* 0x000fc00000000000 */
[----:B------:R-:W-:-:S00]  /*0210*/  NOP ;  /* 0x0000000000007918 */ /* 0x000fc00000000000 */
[----:B------:R-:W-:-:S00]  /*0220*/  NOP ;  /* 0x0000000000007918 */ /* 0x000fc00000000000 */
[----:B------:R-:W-:-:S00]  /*0230*/  NOP ;  /* 0x0000000000007918 */ /* 0x000fc00000000000 */
[----:B------:R-:W-:-:S00]  /*0240*/  NOP ;  /* 0x0000000000007918 */ /* 0x000fc00000000000 */
[----:B------:R-:W-:-:S00]  /*0250*/  NOP ;  /* 0x0000000000007918 */ /* 0x000fc00000000000 */
[----:B------:R-:W-:-:S00]  /*0260*/  NOP ;  /* 0x0000000000007918 */ /* 0x000fc00000000000 */
[----:B------:R-:W-:-:S00]  /*0270*/  NOP ;  /* 0x0000000000007918 */ /* 0x000fc00000000000 */
.L_x_1:


//--------------------- .nv.constant0.triton_poi_fused_convolution_0 --------------------------
	.section	.nv.constant0.triton_poi_fused_convolution_0,"a",@progbits
	.sectionflags	@""
	.align	4
.nv.constant0.triton_poi_fused_convolution_0:
	.zero		548
